//
// Generated by NVIDIA NVVM Compiler
//
// Compiler Build ID: CL-36424714
// Cuda compilation tools, release 13.0, V13.0.88
// Based on NVVM 20.0.0
//

.version 9.0
.target sm_100
.address_size 64

	// .globl	_Z4hmaxI7__half2EvPKT_S3_PS1_m

.visible .entry _Z4hmaxI7__half2EvPKT_S3_PS1_m(
	.param .u64 .ptr .align 1 _Z4hmaxI7__half2EvPKT_S3_PS1_m_param_0,
	.param .u64 .ptr .align 1 _Z4hmaxI7__half2EvPKT_S3_PS1_m_param_1,
	.param .u64 .ptr .align 1 _Z4hmaxI7__half2EvPKT_S3_PS1_m_param_2,
	.param .u64 _Z4hmaxI7__half2EvPKT_S3_PS1_m_param_3
)
{
	.reg .pred 	%p<3>;
	.reg .b32 	%r<18>;
	.reg .b64 	%rd<17>;

	ld.param.u64 	%rd8, [_Z4hmaxI7__half2EvPKT_S3_PS1_m_param_0];
	ld.param.u64 	%rd9, [_Z4hmaxI7__half2EvPKT_S3_PS1_m_param_1];
	ld.param.u64 	%rd10, [_Z4hmaxI7__half2EvPKT_S3_PS1_m_param_2];
	ld.param.u64 	%rd11, [_Z4hmaxI7__half2EvPKT_S3_PS1_m_param_3];
	mov.u32 	%r2, %tid.x;
	mov.u32 	%r1, %ntid.x;
	mov.u32 	%r3, %ctaid.x;
	mad.lo.s32 	%r4, %r1, %r3, %r2;
	cvt.u64.u32 	%rd16, %r4;
	setp.le.u64 	%p1, %rd11, %rd16;
	@%p1 bra 	$L__BB0_3;
	mov.u32 	%r5, %nctaid.x;
	mul.lo.s32 	%r6, %r1, %r5;
	cvt.u64.u32 	%rd2, %r6;
	cvta.to.global.u64 	%rd3, %rd8;
	cvta.to.global.u64 	%rd4, %rd9;
	cvta.to.global.u64 	%rd5, %rd10;
$L__BB0_2:
	shl.b64 	%rd12, %rd16, 2;
	add.s64 	%rd13, %rd3, %rd12;
	ld.global.nc.u32 	%r8, [%rd13];
	add.s64 	%rd14, %rd4, %rd12;
	ld.global.nc.u32 	%r9, [%rd14];
	// begin inline asm
	{sub.f16x2 %r7,%r8,%r9;
}
	// end inline asm
	and.b32  	%r10, %r7, -2147450880;
	shr.u32 	%r11, %r10, 21;
	shr.u32 	%r12, %r10, 13;
	or.b32  	%r13, %r11, %r12;
	mul.lo.s32 	%r14, %r13, 17;
	and.b32  	%r15, %r14, 17764;
	or.b32  	%r16, %r15, 12816;
	prmt.b32 	%r17, %r8, %r9, %r16;
	add.s64 	%rd15, %rd5, %rd12;
	st.global.u32 	[%rd15], %r17;
	add.s64 	%rd16, %rd16, %rd2;
	setp.lt.u64 	%p2, %rd16, %rd11;
	@%p2 bra 	$L__BB0_2;
$L__BB0_3:
	ret;

}
	// .globl	_Z4hmaxI6__halfEvPKT_S3_PS1_m
.visible .entry _Z4hmaxI6__halfEvPKT_S3_PS1_m(
	.param .u64 .ptr .align 1 _Z4hmaxI6__halfEvPKT_S3_PS1_m_param_0,
	.param .u64 .ptr .align 1 _Z4hmaxI6__halfEvPKT_S3_PS1_m_param_1,
	.param .u64 .ptr .align 1 _Z4hmaxI6__halfEvPKT_S3_PS1_m_param_2,
	.param .u64 _Z4hmaxI6__halfEvPKT_S3_PS1_m_param_3
)
{
	.reg .pred 	%p<3>;
	.reg .b16 	%rs<9>;
	.reg .b32 	%r<11>;
	.reg .b64 	%rd<17>;

	ld.param.u64 	%rd8, [_Z4hmaxI6__halfEvPKT_S3_PS1_m_param_0];
	ld.param.u64 	%rd9, [_Z4hmaxI6__halfEvPKT_S3_PS1_m_param_1];
	ld.param.u64 	%rd10, [_Z4hmaxI6__halfEvPKT_S3_PS1_m_param_2];
	ld.param.u64 	%rd11, [_Z4hmaxI6__halfEvPKT_S3_PS1_m_param_3];
	mov.u32 	%r2, %tid.x;
	mov.u32 	%r1, %ntid.x;
	mov.u32 	%r3, %ctaid.x;
	mad.lo.s32 	%r4, %r1, %r3, %r2;
	cvt.u64.u32 	%rd16, %r4;
	setp.le.u64 	%p1, %rd11, %rd16;
	@%p1 bra 	$L__BB1_3;
	mov.u32 	%r5, %nctaid.x;
	mul.lo.s32 	%r6, %r1, %r5;
	cvt.u64.u32 	%rd2, %r6;
	cvta.to.global.u64 	%rd3, %rd8;
	cvta.to.global.u64 	%rd4, %rd9;
	cvta.to.global.u64 	%rd5, %rd10;
$L__BB1_2:
	shl.b64 	%rd12, %rd16, 1;
	add.s64 	%rd13, %rd3, %rd12;
	ld.global.nc.u16 	%rs2, [%rd13];
	add.s64 	%rd14, %rd4, %rd12;
	ld.global.nc.u16 	%rs3, [%rd14];
	// begin inline asm
	{sub.f16 %rs1,%rs2,%rs3;
}
	// end inline asm
	shr.u16 	%rs4, %rs1, 13;
	and.b16  	%rs5, %rs4, 4;
	mul.lo.s16 	%rs6, %rs5, 17;
	cvt.s32.s16 	%r7, %rs2;
	cvt.s32.s16 	%r8, %rs3;
	and.b16  	%rs7, %rs6, 100;
	or.b16  	%rs8, %rs7, 16;
	cvt.u32.u16 	%r9, %rs8;
	prmt.b32 	%r10, %r7, %r8, %r9;
	add.s64 	%rd15, %rd5, %rd12;
	st.global.u16 	[%rd15], %r10;
	add.s64 	%rd16, %rd16, %rd2;
	setp.lt.u64 	%p2, %rd16, %rd11;
	@%p2 bra 	$L__BB1_2;
$L__BB1_3:
	ret;

}


// ===== COMPILED SASS (sm_100) =====

	.target	sm_100

	.elftype	@"ET_EXEC"


//--------------------- .note.nv.tkinfo           --------------------------
	.section	.note.nv.tkinfo,"",@"SHT_NOTE"
	.sectionflags	@"SHF_NOTE_NV_TKINFO"
	.tkinfo
        /*0018*/ 	.word	0x00000002
        /*0030*/ 	.string	""
        /*0030*/ 	.string	"ptxas"
        /*0030*/ 	.string	"Cuda compilation tools, release 13.0, V13.0.88"
        /*0030*/ 	.string	"Build cuda_13.0.r13.0/compiler.36424714_0"
        /*0030*/ 	.string	"-arch sm_100 -m 64 "



//--------------------- .note.nv.cuinfo           --------------------------
	.section	.note.nv.cuinfo,"",@"SHT_NOTE"
	.sectionflags	@"SHF_NOTE_NV_CUINFO"
        /*0018*/ 	.short	0x0002
        /*001a*/ 	.short	0x0064
        /*001c*/ 	.short	0x0082
	.zero		2


//--------------------- .nv.info                  --------------------------
	.section	.nv.info,"",@"SHT_CUDA_INFO"
	.align	4


	//----- nvinfo : EIATTR_REGCOUNT
	.align		4
        /*0000*/ 	.byte	0x04, 0x2f
        /*0002*/ 	.short	(.L_1 - .L_0)
	.align		4
.L_0:
        /*0004*/ 	.word	index@(_Z4hmaxI7__half2EvPKT_S3_PS1_m)
        /*0008*/ 	.word	0x0000000d


	//----- nvinfo : EIATTR_FRAME_SIZE
	.align		4
.L_1:
        /*000c*/ 	.byte	0x04, 0x11
        /*000e*/ 	.short	(.L_3 - .L_2)
	.align		4
.L_2:
        /*0010*/ 	.word	index@(_Z4hmaxI7__half2EvPKT_S3_PS1_m)
        /*0014*/ 	.word	0x00000000


	//----- nvinfo : EIATTR_REGCOUNT
	.align		4
.L_3:
        /*0018*/ 	.byte	0x04, 0x2f
        /*001a*/ 	.short	(.L_5 - .L_4)
	.align		4
.L_4:
        /*001c*/ 	.word	index@(_Z4hmaxI6__halfEvPKT_S3_PS1_m)
        /*0020*/ 	.word	0x0000000e


	//----- nvinfo : EIATTR_FRAME_SIZE
	.align		4
.L_5:
        /*0024*/ 	.byte	0x04, 0x11
        /*0026*/ 	.short	(.L_7 - .L_6)
	.align		4
.L_6:
        /*0028*/ 	.word	index@(_Z4hmaxI6__halfEvPKT_S3_PS1_m)
        /*002c*/ 	.word	0x00000000


	//----- nvinfo : EIATTR_MIN_STACK_SIZE
	.align		4
.L_7:
        /*0030*/ 	.byte	0x04, 0x12
        /*0032*/ 	.short	(.L_9 - .L_8)
	.align		4
.L_8:
        /*0034*/ 	.word	index@(_Z4hmaxI6__halfEvPKT_S3_PS1_m)
        /*0038*/ 	.word	0x00000000


	//----- nvinfo : EIATTR_MIN_STACK_SIZE
	.align		4
.L_9:
        /*003c*/ 	.byte	0x04, 0x12
        /*003e*/ 	.short	(.L_11 - .L_10)
	.align		4
.L_10:
        /*0040*/ 	.word	index@(_Z4hmaxI7__half2EvPKT_S3_PS1_m)
        /*0044*/ 	.word	0x00000000
.L_11:


//--------------------- .nv.compat                --------------------------
	.section	.nv.compat,"",@"SHT_CUDA_COMPAT_INFO"
	.align	4
        /*0000*/ 	.byte	0x02, 0x09, 0x00, 0x00, 0x02, 0x02, 0x01, 0x00, 0x02, 0x05, 0x05, 0x00, 0x03, 0x07, 0x01, 0x01
        /*0010*/ 	.byte	0x02, 0x03, 0x00, 0x00, 0x02, 0x06, 0x01, 0x00, 0x04, 0x0b, 0x08, 0x00, 0x09, 0x00, 0x00, 0x00
        /*0020*/ 	.byte	0x00, 0x00, 0x00, 0x00


//--------------------- .nv.info._Z4hmaxI6__halfEvPKT_S3_PS1_m --------------------------
	.section	.nv.info._Z4hmaxI6__halfEvPKT_S3_PS1_m,"",@"SHT_CUDA_INFO"
	.sectionflags	@""
	.align	4


	//----- nvinfo : EIATTR_CUDA_API_VERSION
	.align		4
        /*0000*/ 	.byte	0x04, 0x37
        /*0002*/ 	.short	(.L_13 - .L_12)
.L_12:
        /*0004*/ 	.word	0x00000082


	//----- nvinfo : EIATTR_KPARAM_INFO
	.align		4
.L_13:
        /*0008*/ 	.byte	0x04, 0x17
        /*000a*/ 	.short	(.L_15 - .L_14)
.L_14:
        /*000c*/ 	.word	0x00000000
        /*0010*/ 	.short	0x0003
        /*0012*/ 	.short	0x0018
        /*0014*/ 	.byte	0x00, 0xf0, 0x21, 0x00


	//----- nvinfo : EIATTR_KPARAM_INFO
	.align		4
.L_15:
        /*0018*/ 	.byte	0x04, 0x17
        /*001a*/ 	.short	(.L_17 - .L_16)
.L_16:
        /*001c*/ 	.word	0x00000000
        /*0020*/ 	.short	0x0002
        /*0022*/ 	.short	0x0010
        /*0024*/ 	.byte	0x00, 0xf5, 0x21, 0x00


	//----- nvinfo : EIATTR_KPARAM_INFO
	.align		4
.L_17:
        /*0028*/ 	.byte	0x04, 0x17
        /*002a*/ 	.short	(.L_19 - .L_18)
.L_18:
        /*002c*/ 	.word	0x00000000
        /*0030*/ 	.short	0x0001
        /*0032*/ 	.short	0x0008
        /*0034*/ 	.byte	0x00, 0xf5, 0x21, 0x00


	//----- nvinfo : EIATTR_KPARAM_INFO
	.align		4
.L_19:
        /*0038*/ 	.byte	0x04, 0x17
        /*003a*/ 	.short	(.L_21 - .L_20)
.L_20:
        /*003c*/ 	.word	0x00000000
        /*0040*/ 	.short	0x0000
        /*0042*/ 	.short	0x0000
        /*0044*/ 	.byte	0x00, 0xf5, 0x21, 0x00


	//----- nvinfo : EIATTR_SPARSE_MMA_MASK
	.align		4
.L_21:
        /*0048*/ 	.byte	0x03, 0x50
        /*004a*/ 	.short	0x0000


	//----- nvinfo : EIATTR_MAXREG_COUNT
	.align		4
        /*004c*/ 	.byte	0x03, 0x1b
        /*004e*/ 	.short	0x00ff


	//----- nvinfo : EIATTR_MERCURY_ISA_VERSION
	.align		4
        /*0050*/ 	.byte	0x03, 0x5f
        /*0052*/ 	.short	0x0101


	//----- nvinfo : EIATTR_VRC_CTA_INIT_COUNT
	.align		4
        /*0054*/ 	.byte	0x02, 0x4a
	.zero		1
	.zero		1


	//----- nvinfo : EIATTR_EXIT_INSTR_OFFSETS
	.align		4
        /*0058*/ 	.byte	0x04, 0x1c
        /*005a*/ 	.short	(.L_23 - .L_22)


	//   ....[0]....
.L_22:
        /*005c*/ 	.word	0x00000080


	//   ....[1]....
        /*0060*/ 	.word	0x000002b0


	//----- nvinfo : EIATTR_CRS_STACK_SIZE
	.align		4
.L_23:
        /*0064*/ 	.byte	0x04, 0x1e
        /*0066*/ 	.short	(.L_25 - .L_24)
.L_24:
        /*0068*/ 	.word	0x00000000


	//----- nvinfo : EIATTR_CBANK_PARAM_SIZE
	.align		4
.L_25:
        /*006c*/ 	.byte	0x03, 0x19
        /*006e*/ 	.short	0x0020


	//----- nvinfo : EIATTR_PARAM_CBANK
	.align		4
        /*0070*/ 	.byte	0x04, 0x0a
        /*0072*/ 	.short	(.L_27 - .L_26)
	.align		4
.L_26:
        /*0074*/ 	.word	index@(.nv.constant0._Z4hmaxI6__halfEvPKT_S3_PS1_m)
        /*0078*/ 	.short	0x0380
        /*007a*/ 	.short	0x0020


	//----- nvinfo : EIATTR_SW_WAR
	.align		4
.L_27:
        /*007c*/ 	.byte	0x04, 0x36
        /*007e*/ 	.short	(.L_29 - .L_28)
.L_28:
        /*0080*/ 	.word	0x00000008
.L_29:


//--------------------- .nv.info._Z4hmaxI7__half2EvPKT_S3_PS1_m --------------------------
	.section	.nv.info._Z4hmaxI7__half2EvPKT_S3_PS1_m,"",@"SHT_CUDA_INFO"
	.sectionflags	@""
	.align	4


	//----- nvinfo : EIATTR_CUDA_API_VERSION
	.align		4
        /*0000*/ 	.byte	0x04, 0x37
        /*0002*/ 	.short	(.L_31 - .L_30)
.L_30:
        /*0004*/ 	.word	0x00000082


	//----- nvinfo : EIATTR_KPARAM_INFO
	.align		4
.L_31:
        /*0008*/ 	.byte	0x04, 0x17
        /*000a*/ 	.short	(.L_33 - .L_32)
.L_32:
        /*000c*/ 	.word	0x00000000
        /*0010*/ 	.short	0x0003
        /*0012*/ 	.short	0x0018
        /*0014*/ 	.byte	0x00, 0xf0, 0x21, 0x00


	//----- nvinfo : EIATTR_KPARAM_INFO
	.align		4
.L_33:
        /*0018*/ 	.byte	0x04, 0x17
        /*001a*/ 	.short	(.L_35 - .L_34)
.L_34:
        /*001c*/ 	.word	0x00000000
        /*0020*/ 	.short	0x0002
        /*0022*/ 	.short	0x0010
        /*0024*/ 	.byte	0x00, 0xf5, 0x21, 0x00


	//----- nvinfo : EIATTR_KPARAM_INFO
	.align		4
.L_35:
        /*0028*/ 	.byte	0x04, 0x17
        /*002a*/ 	.short	(.L_37 - .L_36)
.L_36:
        /*002c*/ 	.word	0x00000000
        /*0030*/ 	.short	0x0001
        /*0032*/ 	.short	0x0008
        /*0034*/ 	.byte	0x00, 0xf5, 0x21, 0x00


	//----- nvinfo : EIATTR_KPARAM_INFO
	.align		4
.L_37:
        /*0038*/ 	.byte	0x04, 0x17
        /*003a*/ 	.short	(.L_39 - .L_38)
.L_38:
        /*003c*/ 	.word	0x00000000
        /*0040*/ 	.short	0x0000
        /*0042*/ 	.short	0x0000
        /*0044*/ 	.byte	0x00, 0xf5, 0x21, 0x00


	//----- nvinfo : EIATTR_SPARSE_MMA_MASK
	.align		4
.L_39:
        /*0048*/ 	.byte	0x03, 0x50
        /*004a*/ 	.short	0x0000


	//----- nvinfo : EIATTR_MAXREG_COUNT
	.align		4
        /*004c*/ 	.byte	0x03, 0x1b
        /*004e*/ 	.short	0x00ff


	//----- nvinfo : EIATTR_MERCURY_ISA_VERSION
	.align		4
        /*0050*/ 	.byte	0x03, 0x5f
        /*0052*/ 	.short	0x0101


	//----- nvinfo : EIATTR_VRC_CTA_INIT_COUNT
	.align		4
        /*0054*/ 	.byte	0x02, 0x4a
	.zero		1
	.zero		1


	//----- nvinfo : EIATTR_EXIT_INSTR_OFFSETS
	.align		4
        /*0058*/ 	.byte	0x04, 0x1c
        /*005a*/ 	.short	(.L_41 - .L_40)


	//   ....[0]....
.L_40:
        /*005c*/ 	.word	0x00000080


	//   ....[1]....
        /*0060*/ 	.word	0x00000280


	//----- nvinfo : EIATTR_CRS_STACK_SIZE
	.align		4
.L_41:
        /*0064*/ 	.byte	0x04, 0x1e
        /*0066*/ 	.short	(.L_43 - .L_42)
.L_42:
        /*0068*/ 	.word	0x00000000


	//----- nvinfo : EIATTR_CBANK_PARAM_SIZE
	.align		4
.L_43:
        /*006c*/ 	.byte	0x03, 0x19
        /*006e*/ 	.short	0x0020


	//----- nvinfo : EIATTR_PARAM_CBANK
	.align		4
        /*0070*/ 	.byte	0x04, 0x0a
        /*0072*/ 	.short	(.L_45 - .L_44)
	.align		4
.L_44:
        /*0074*/ 	.word	index@(.nv.constant0._Z4hmaxI7__half2EvPKT_S3_PS1_m)
        /*0078*/ 	.short	0x0380
        /*007a*/ 	.short	0x0020


	//----- nvinfo : EIATTR_SW_WAR
	.align		4
.L_45:
        /*007c*/ 	.byte	0x04, 0x36
        /*007e*/ 	.short	(.L_47 - .L_46)
.L_46:
        /*0080*/ 	.word	0x00000008
.L_47:


//--------------------- .nv.callgraph             --------------------------
	.section	.nv.callgraph,"",@"SHT_CUDA_CALLGRAPH"
	.align	4
	.sectionentsize	8
	.align		4
        /*0000*/ 	.word	0x00000000
	.align		4
        /*0004*/ 	.word	0xffffffff
	.align		4
        /*0008*/ 	.word	0x00000000
	.align		4
        /*000c*/ 	.word	0xfffffffe
	.align		4
        /*0010*/ 	.word	0x00000000
	.align		4
        /*0014*/ 	.word	0xfffffffd
	.align		4
        /*0018*/ 	.word	0x00000000
	.align		4
        /*001c*/ 	.word	0xfffffffc


//--------------------- .text._Z4hmaxI6__halfEvPKT_S3_PS1_m --------------------------
	.section	.text._Z4hmaxI6__halfEvPKT_S3_PS1_m,"ax",@progbits
	.align	128
        .global         _Z4hmaxI6__halfEvPKT_S3_PS1_m
        .type           _Z4hmaxI6__halfEvPKT_S3_PS1_m,@function
        .size           _Z4hmaxI6__halfEvPKT_S3_PS1_m,(.L_x_4 - _Z4hmaxI6__halfEvPKT_S3_PS1_m)
        .other          _Z4hmaxI6__halfEvPKT_S3_PS1_m,@"STO_CUDA_ENTRY STV_DEFAULT"
_Z4hmaxI6__halfEvPKT_S3_PS1_m:
.text._Z4hmaxI6__halfEvPKT_S3_PS1_m:
[----:B------:R-:W-:Y:S01]  /*0000*/  LDC R1, c[0x0][0x37c] ;  /* 0x0000df00ff017b82 */ /* 0x000fe20000000800 */
[----:B------:R-:W0:Y:S01]  /*0010*/  S2R R0, SR_TID.X ;  /* 0x0000000000007919 */ /* 0x000e220000002100 */
[----:B------:R-:W0:Y:S01]  /*0020*/  LDCU UR4, c[0x0][0x360] ;  /* 0x00006c00ff0477ac */ /* 0x000e220008000800 */
[----:B------:R-:W0:Y:S01]  /*0030*/  S2R R3, SR_CTAID.X ;  /* 0x0000000000037919 */ /* 0x000e220000002500 */
[----:B------:R-:W1:Y:S01]  /*0040*/  LDCU.64 UR8, c[0x0][0x398] ;  /* 0x00007300ff0877ac */ /* 0x000e620008000a00 */
[----:B0-----:R-:W-:-:S05]  /*0050*/  IMAD R0, R3, UR4, R0 ;  /* 0x0000000403007c24 */ /* 0x001fca000f8e0200 */
[----:B-1----:R-:W-:-:S04]  /*0060*/  ISETP.GE.U32.AND P0, PT, R0, UR8, PT ;  /* 0x0000000800007c0c */ /* 0x002fc8000bf06070 */
[----:B------:R-:W-:-:S13]  /*0070*/  ISETP.GE.U32.AND.EX P0, PT, RZ, UR9, PT, P0 ;  /* 0x00000009ff007c0c */ /* 0x000fda000bf06100 */
[----:B------:R-:W-:Y:S05]  /*0080*/  @P0 EXIT ;  /* 0x000000000000094d */ /* 0x000fea0003800000 */
[----:B------:R-:W0:Y:S01]  /*0090*/  LDCU UR5, c[0x0][0x370] ;  /* 0x00006e00ff0577ac */ /* 0x000e220008000800 */
[----:B------:R-:W-:Y:S02]  /*00a0*/  IMAD.MOV.U32 R8, RZ, RZ, R0 ;  /* 0x000000ffff087224 */ /* 0x000fe400078e0000 */
[----:B------:R-:W-:Y:S01]  /*00b0*/  IMAD.MOV.U32 R9, RZ, RZ, RZ ;  /* 0x000000ffff097224 */ /* 0x000fe200078e00ff */
[----:B------:R-:W1:Y:S01]  /*00c0*/  LDCU.64 UR6, c[0x0][0x358] ;  /* 0x00006b00ff0677ac */ /* 0x000e620008000a00 */
[----:B------:R-:W2:Y:S01]  /*00d0*/  LDCU.64 UR10, c[0x0][0x390] ;  /* 0x00007200ff0a77ac */ /* 0x000ea20008000a00 */
[----:B------:R-:W3:Y:S01]  /*00e0*/  LDCU.128 UR12, c[0x0][0x380] ;  /* 0x00007000ff0c77ac */ /* 0x000ee20008000c00 */
[----:B0-----:R-:W-:-:S12]  /*00f0*/  UIMAD UR4, UR4, UR5, URZ ;  /* 0x00000005040472a4 */ /* 0x001fd8000f8e02ff */
.L_x_0:
[C---:B------:R-:W-:Y:S01]  /*0100*/  IMAD.SHL.U32 R7, R8.reuse, 0x2, RZ ;  /* 0x0000000208077824 */ /* 0x040fe200078e00ff */
[----:B------:R-:W-:-:S04]  /*0110*/  SHF.L.U64.HI R11, R8, 0x1, R9 ;  /* 0x00000001080b7819 */ /* 0x000fc80000010209 */
[C---:B---3--:R-:W-:Y:S02]  /*0120*/  IADD3 R4, P1, PT, R7.reuse, UR14, RZ ;  /* 0x0000000e07047c10 */ /* 0x048fe4000ff3e0ff */
[----:B------:R-:W-:Y:S02]  /*0130*/  IADD3 R2, P0, PT, R7, UR12, RZ ;  /* 0x0000000c07027c10 */ /* 0x000fe4000ff1e0ff */
[C---:B------:R-:W-:Y:S02]  /*0140*/  IADD3.X R5, PT, PT, R11.reuse, UR15, RZ, P1, !PT ;  /* 0x0000000f0b057c10 */ /* 0x040fe40008ffe4ff */
[----:B------:R-:W-:-:S04]  /*0150*/  IADD3.X R3, PT, PT, R11, UR13, RZ, P0, !PT ;  /* 0x0000000d0b037c10 */ /* 0x000fc800087fe4ff */
[----:B-1----:R-:W3:Y:S04]  /*0160*/  LDG.E.U16.CONSTANT R5, desc[UR6][R4.64] ;  /* 0x0000000604057981 */ /* 0x002ee8000c1e9500 */
[----:B------:R-:W3:Y:S02]  /*0170*/  LDG.E.U16.CONSTANT R2, desc[UR6][R2.64] ;  /* 0x0000000602027981 */ /* 0x000ee4000c1e9500 */
[----:B---3--:R-:W-:-:S05]  /*0180*/  HADD2 R0, R2.H0_H0, -R5.H0_H0 ;  /* 0xa000000502007230 */ /* 0x008fca0000000800 */
[----:B------:R-:W-:-:S04]  /*0190*/  LOP3.LUT R0, R0, 0xffff, RZ, 0xc0, !PT ;  /* 0x0000ffff00007812 */ /* 0x000fc800078ec0ff */
[----:B------:R-:W-:-:S04]  /*01a0*/  SHF.R.U32.HI R0, RZ, 0xd, R0 ;  /* 0x0000000dff007819 */ /* 0x000fc80000011600 */
[----:B------:R-:W-:Y:S02]  /*01b0*/  LOP3.LUT R0, R0, 0x4, RZ, 0xc0, !PT ;  /* 0x0000000400007812 */ /* 0x000fe400078ec0ff */
[----:B------:R-:W-:-:S03]  /*01c0*/  PRMT R10, R2, 0x9910, RZ ;  /* 0x00009910020a7816 */ /* 0x000fc600000000ff */
[----:B------:R-:W-:Y:S01]  /*01d0*/  IMAD R0, R0, 0x11, RZ ;  /* 0x0000001100007824 */ /* 0x000fe200078e02ff */
[----:B--2---:R-:W-:-:S04]  /*01e0*/  IADD3 R2, P0, PT, R7, UR10, RZ ;  /* 0x0000000a07027c10 */ /* 0x004fc8000ff1e0ff */
[----:B------:R-:W-:Y:S01]  /*01f0*/  LOP3.LUT R6, R0, 0x64, RZ, 0xc0, !PT ;  /* 0x0000006400067812 */ /* 0x000fe200078ec0ff */
[----:B------:R-:W-:Y:S01]  /*0200*/  IMAD.MOV.U32 R0, RZ, RZ, R10 ;  /* 0x000000ffff007224 */ /* 0x000fe200078e000a */
[----:B------:R-:W-:Y:S02]  /*0210*/  PRMT R5, R5, 0x9910, RZ ;  /* 0x0000991005057816 */ /* 0x000fe400000000ff */
[----:B------:R-:W-:Y:S02]  /*0220*/  LOP3.LUT R6, R6, 0x10, RZ, 0xfc, !PT ;  /* 0x0000001006067812 */ /* 0x000fe400078efcff */
[----:B------:R-:W-:Y:S02]  /*0230*/  IADD3.X R3, PT, PT, R11, UR11, RZ, P0, !PT ;  /* 0x0000000b0b037c10 */ /* 0x000fe400087fe4ff */
[----:B------:R-:W-:Y:S02]  /*0240*/  PRMT R5, R0, R6, R5 ;  /* 0x0000000600057216 */ /* 0x000fe40000000005 */
[----:B------:R-:W-:-:S03]  /*0250*/  IADD3 R8, P0, PT, R8, UR4, RZ ;  /* 0x0000000408087c10 */ /* 0x000fc6000ff1e0ff */
[----:B------:R0:W-:Y:S02]  /*0260*/  STG.E.U16 desc[UR6][R2.64], R5 ;  /* 0x0000000502007986 */ /* 0x0001e4000c101506 */
[----:B------:R-:W-:Y:S01]  /*0270*/  IMAD.X R9, RZ, RZ, R9, P0 ;  /* 0x000000ffff097224 */ /* 0x000fe200000e0609 */
[----:B------:R-:W-:-:S04]  /*0280*/  ISETP.GE.U32.AND P0, PT, R8, UR8, PT ;  /* 0x0000000808007c0c */ /* 0x000fc8000bf06070 */
[----:B------:R-:W-:-:S13]  /*0290*/  ISETP.GE.U32.AND.EX P0, PT, R9, UR9, PT, P0 ;  /* 0x0000000909007c0c */ /* 0x000fda000bf06100 */
[----:B0-----:R-:W-:Y:S05]  /*02a0*/  @!P0 BRA `(.L_x_0) ;  /* 0xfffffffc00948947 */ /* 0x001fea000383ffff */
[----:B------:R-:W-:Y:S05]  /*02b0*/  EXIT ;  /* 0x000000000000794d */ /* 0x000fea0003800000 */
.L_x_1:
[----:B------:R-:W-:-:S00]  /*02c0*/  BRA `(.L_x_1) ;  /* 0xfffffffc00fc7947 */ /* 0x000fc0000383ffff */
[----:B------:R-:W-:-:S00]  /*02d0*/  NOP ;  /* 0x0000000000007918 */ /* 0x000fc00000000000 */
        /* <DEDUP_REMOVED lines=10> */
.L_x_4:


//--------------------- .text._Z4hmaxI7__half2EvPKT_S3_PS1_m --------------------------
	.section	.text._Z4hmaxI7__half2EvPKT_S3_PS1_m,"ax",@progbits
	.align	128
        .global         _Z4hmaxI7__half2EvPKT_S3_PS1_m
        .type           _Z4hmaxI7__half2EvPKT_S3_PS1_m,@function
        .size           _Z4hmaxI7__half2EvPKT_S3_PS1_m,(.L_x_5 - _Z4hmaxI7__half2EvPKT_S3_PS1_m)
        .other          _Z4hmaxI7__half2EvPKT_S3_PS1_m,@"STO_CUDA_ENTRY STV_DEFAULT"
_Z4hmaxI7__half2EvPKT_S3_PS1_m:
.text._Z4hmaxI7__half2EvPKT_S3_PS1_m:
        /* <DEDUP_REMOVED lines=16> */
.L_x_2:
[C---:B------:R-:W-:Y:S01]  /*0100*/  IMAD.SHL.U32 R6, R8.reuse, 0x4, RZ ;  /* 0x0000000408067824 */ /* 0x040fe200078e00ff */
[----:B------:R-:W-:-:S04]  /*0110*/  SHF.L.U64.HI R10, R8, 0x2, R9 ;  /* 0x00000002080a7819 */ /* 0x000fc80000010209 */
[C---:B---3--:R-:W-:Y:S02]  /*0120*/  IADD3 R4, P1, PT, R6.reuse, UR14, RZ ;  /* 0x0000000e06047c10 */ /* 0x048fe4000ff3e0ff */
[----:B------:R-:W-:Y:S02]  /*0130*/  IADD3 R2, P0, PT, R6, UR12, RZ ;  /* 0x0000000c06027c10 */ /* 0x000fe4000ff1e0ff */
[C---:B------:R-:W-:Y:S02]  /*0140*/  IADD3.X R5, PT, PT, R10.reuse, UR15, RZ, P1, !PT ;  /* 0x0000000f0a057c10 */ /* 0x040fe40008ffe4ff */
[----:B------:R-:W-:-:S04]  /*0150*/  IADD3.X R3, PT, PT, R10, UR13, RZ, P0, !PT ;  /* 0x0000000d0a037c10 */ /* 0x000fc800087fe4ff */
[----:B-1----:R-:W3:Y:S04]  /*0160*/  LDG.E.CONSTANT R5, desc[UR6][R4.64] ;  /* 0x0000000604057981 */ /* 0x002ee8000c1e9900 */
[----:B------:R-:W3:Y:S01]  /*0170*/  LDG.E.CONSTANT R2, desc[UR6][R2.64] ;  /* 0x0000000602027981 */ /* 0x000ee2000c1e9900 */
[----:B--2---:R-:W-:Y:S01]  /*0180*/  IADD3 R6, P0, PT, R6, UR10, RZ ;  /* 0x0000000a06067c10 */ /* 0x004fe2000ff1e0ff */
[----:B---3--:R-:W-:-:S05]  /*0190*/  HFMA2 R0, R2, 1, 1, -R5 ;  /* 0x3c003c0002007831 */ /* 0x008fca0000100005 */
[----:B------:R-:W-:-:S04]  /*01a0*/  LOP3.LUT R0, R0, 0x80008000, RZ, 0xc0, !PT ;  /* 0x8000800000007812 */ /* 0x000fc800078ec0ff */
[----:B------:R-:W-:-:S04]  /*01b0*/  SHF.R.U32.HI R7, RZ, 0xd, R0 ;  /* 0x0000000dff077819 */ /* 0x000fc80000011600 */
[----:B------:R-:W-:-:S05]  /*01c0*/  LEA.HI R7, R0, R7, RZ, 0xb ;  /* 0x0000000700077211 */ /* 0x000fca00078f58ff */
[----:B------:R-:W-:-:S05]  /*01d0*/  IMAD R7, R7, 0x11, RZ ;  /* 0x0000001107077824 */ /* 0x000fca00078e02ff */
[----:B------:R-:W-:-:S04]  /*01e0*/  LOP3.LUT R7, R7, 0x4564, RZ, 0xc0, !PT ;  /* 0x0000456407077812 */ /* 0x000fc800078ec0ff */
[----:B------:R-:W-:Y:S02]  /*01f0*/  LOP3.LUT R0, R7, 0x3210, RZ, 0xfc, !PT ;  /* 0x0000321007007812 */ /* 0x000fe400078efcff */
[----:B------:R-:W-:Y:S02]  /*0200*/  IADD3.X R7, PT, PT, R10, UR11, RZ, P0, !PT ;  /* 0x0000000b0a077c10 */ /* 0x000fe400087fe4ff */
[----:B------:R-:W-:Y:S02]  /*0210*/  PRMT R3, R2, R0, R5 ;  /* 0x0000000002037216 */ /* 0x000fe40000000005 */
[----:B------:R-:W-:-:S03]  /*0220*/  IADD3 R8, P0, PT, R8, UR4, RZ ;  /* 0x0000000408087c10 */ /* 0x000fc6000ff1e0ff */
[----:B------:R0:W-:Y:S02]  /*0230*/  STG.E desc[UR6][R6.64], R3 ;  /* 0x0000000306007986 */ /* 0x0001e4000c101906 */
[----:B------:R-:W-:Y:S01]  /*0240*/  IMAD.X R9, RZ, RZ, R9, P0 ;  /* 0x000000ffff097224 */ /* 0x000fe200000e0609 */
[----:B------:R-:W-:-:S04]  /*0250*/  ISETP.GE.U32.AND P0, PT, R8, UR8, PT ;  /* 0x0000000808007c0c */ /* 0x000fc8000bf06070 */
[----:B------:R-:W-:-:S13]  /*0260*/  ISETP.GE.U32.AND.EX P0, PT, R9, UR9, PT, P0 ;  /* 0x0000000909007c0c */ /* 0x000fda000bf06100 */
[----:B0-----:R-:W-:Y:S05]  /*0270*/  @!P0 BRA `(.L_x_2) ;  /* 0xfffffffc00a08947 */ /* 0x001fea000383ffff */
[----:B------:R-:W-:Y:S05]  /*0280*/  EXIT ;  /* 0x000000000000794d */ /* 0x000fea0003800000 */
.L_x_3:
        /* <DEDUP_REMOVED lines=15> */
.L_x_5:


//--------------------- .nv.shared.reserved.0     --------------------------
	.section	.nv.shared.reserved.0,"aw",@nobits
	.weak		__nv_reservedSMEM_offset_0_alias
	.size		__nv_reservedSMEM_offset_0_alias, 0, 64
	.other		__nv_reservedSMEM_offset_0_alias,@"STO_CUDA_RESERVED_SHARED STV_DEFAULT"
__nv_reservedSMEM_offset_0_alias:
	.zero		0
	.zero		64


//--------------------- .nv.constant0._Z4hmaxI6__halfEvPKT_S3_PS1_m --------------------------
	.section	.nv.constant0._Z4hmaxI6__halfEvPKT_S3_PS1_m,"a",@progbits
	.sectionflags	@""
	.align	4
.nv.constant0._Z4hmaxI6__halfEvPKT_S3_PS1_m:
	.zero		928


//--------------------- .nv.constant0._Z4hmaxI7__half2EvPKT_S3_PS1_m --------------------------
	.section	.nv.constant0._Z4hmaxI7__half2EvPKT_S3_PS1_m,"a",@progbits
	.sectionflags	@""
	.align	4
.nv.constant0._Z4hmaxI7__half2EvPKT_S3_PS1_m:
	.zero		928


//--------------------- SYMBOLS --------------------------

	.type		.nv.reservedSmem.offset0,@object
	.size		.nv.reservedSmem.offset0,0x4
